//
// Generated by NVIDIA NVVM Compiler
//
// Compiler Build ID: CL-36424714
// Cuda compilation tools, release 13.0, V13.0.88
// Based on NVVM 20.0.0
//

.version 9.0
.target sm_100
.address_size 64

	// .globl	_Z14print_from_gpuv
.extern .func  (.param .b32 func_retval0) vprintf
(
	.param .b64 vprintf_param_0,
	.param .b64 vprintf_param_1
)
;
.global .align 1 .b8 $str[84] = {72, 101, 108, 108, 111, 32, 87, 111, 114, 108, 100, 32, 102, 114, 111, 109, 32, 100, 101, 118, 105, 99, 101, 33, 10, 32, 32, 32, 32, 116, 104, 114, 101, 97, 100, 73, 100, 120, 46, 120, 58, 32, 37, 100, 10, 32, 32, 32, 32, 98, 108, 111, 99, 107, 73, 100, 120, 46, 120, 58, 32, 37, 100, 10, 32, 32, 32, 32, 98, 108, 111, 99, 107, 68, 105, 109, 46, 120, 58, 32, 37, 100, 10};

.visible .entry _Z14print_from_gpuv()
{
	.local .align 8 .b8 	__local_depot0[16];
	.reg .b64 	%SP;
	.reg .b64 	%SPL;
	.reg .b32 	%r<6>;
	.reg .b64 	%rd<5>;

	mov.u64 	%SPL, __local_depot0;
	cvta.local.u64 	%SP, %SPL;
	add.u64 	%rd1, %SP, 0;
	add.u64 	%rd2, %SPL, 0;
	mov.u32 	%r1, %tid.x;
	mov.u32 	%r2, %ctaid.x;
	mov.u32 	%r3, %ntid.x;
	st.local.v2.u32 	[%rd2], {%r1, %r2};
	st.local.u32 	[%rd2+8], %r3;
	mov.u64 	%rd3, $str;
	cvta.global.u64 	%rd4, %rd3;
	{ // callseq 0, 0
	.param .b64 param0;
	st.param.b64 	[param0], %rd4;
	.param .b64 param1;
	st.param.b64 	[param1], %rd1;
	.param .b32 retval0;
	call.uni (retval0), 
	vprintf, 
	(
	param0, 
	param1
	);
	ld.param.b32 	%r4, [retval0];
	} // callseq 0
	ret;

}


// ===== COMPILED SASS (sm_100) =====

	.target	sm_100

	.elftype	@"ET_EXEC"


//--------------------- .note.nv.tkinfo           --------------------------
	.section	.note.nv.tkinfo,"",@"SHT_NOTE"
	.sectionflags	@"SHF_NOTE_NV_TKINFO"
	.tkinfo
        /*0018*/ 	.word	0x00000002
        /*0030*/ 	.string	""
        /*0030*/ 	.string	"ptxas"
        /*0030*/ 	.string	"Cuda compilation tools, release 13.0, V13.0.88"
        /*0030*/ 	.string	"Build cuda_13.0.r13.0/compiler.36424714_0"
        /*0030*/ 	.string	"-arch sm_100 -m 64 "



//--------------------- .note.nv.cuinfo           --------------------------
	.section	.note.nv.cuinfo,"",@"SHT_NOTE"
	.sectionflags	@"SHF_NOTE_NV_CUINFO"
        /*0018*/ 	.short	0x0002
        /*001a*/ 	.short	0x0064
        /*001c*/ 	.short	0x0082
	.zero		2


//--------------------- .nv.info                  --------------------------
	.section	.nv.info,"",@"SHT_CUDA_INFO"
	.align	4


	//----- nvinfo : EIATTR_REGCOUNT
	.align		4
        /*0000*/ 	.byte	0x04, 0x2f
        /*0002*/ 	.short	(.L_2 - .L_1)
	.align		4
.L_1:
        /*0004*/ 	.word	index@(_Z14print_from_gpuv)
        /*0008*/ 	.word	0x00000018


	//----- nvinfo : EIATTR_FRAME_SIZE
	.align		4
.L_2:
        /*000c*/ 	.byte	0x04, 0x11
        /*000e*/ 	.short	(.L_4 - .L_3)
	.align		4
.L_3:
        /*0010*/ 	.word	index@(_Z14print_from_gpuv)
        /*0014*/ 	.word	0x00000010


	//----- nvinfo : EIATTR_MIN_STACK_SIZE
	.align		4
.L_4:
        /*0018*/ 	.byte	0x04, 0x12
        /*001a*/ 	.short	(.L_6 - .L_5)
	.align		4
.L_5:
        /*001c*/ 	.word	index@(_Z14print_from_gpuv)
        /*0020*/ 	.word	0x00000010
.L_6:


//--------------------- .nv.compat                --------------------------
	.section	.nv.compat,"",@"SHT_CUDA_COMPAT_INFO"
	.align	4
        /*0000*/ 	.byte	0x02, 0x09, 0x00, 0x00, 0x02, 0x02, 0x01, 0x00, 0x02, 0x05, 0x05, 0x00, 0x03, 0x07, 0x01, 0x01
        /*0010*/ 	.byte	0x02, 0x03, 0x00, 0x00, 0x02, 0x06, 0x01, 0x00, 0x04, 0x0b, 0x08, 0x00, 0x09, 0x00, 0x00, 0x00
        /*0020*/ 	.byte	0x00, 0x00, 0x00, 0x00


//--------------------- .nv.info._Z14print_from_gpuv --------------------------
	.section	.nv.info._Z14print_from_gpuv,"",@"SHT_CUDA_INFO"
	.sectionflags	@""
	.align	4


	//----- nvinfo : EIATTR_CUDA_API_VERSION
	.align		4
        /*0000*/ 	.byte	0x04, 0x37
        /*0002*/ 	.short	(.L_8 - .L_7)
.L_7:
        /*0004*/ 	.word	0x00000082


	//----- nvinfo : EIATTR_SPARSE_MMA_MASK
	.align		4
.L_8:
        /*0008*/ 	.byte	0x03, 0x50
        /*000a*/ 	.short	0x0000


	//----- nvinfo : EIATTR_MAXREG_COUNT
	.align		4
        /*000c*/ 	.byte	0x03, 0x1b
        /*000e*/ 	.short	0x00ff


	//----- nvinfo : EIATTR_EXTERNS
	.align		4
        /*0010*/ 	.byte	0x04, 0x0f
        /*0012*/ 	.short	(.L_10 - .L_9)


	//   ....[0]....
	.align		4
.L_9:
        /*0014*/ 	.word	index@(vprintf)


	//----- nvinfo : EIATTR_MERCURY_ISA_VERSION
	.align		4
.L_10:
        /*0018*/ 	.byte	0x03, 0x5f
        /*001a*/ 	.short	0x0101


	//----- nvinfo : EIATTR_VRC_CTA_INIT_COUNT
	.align		4
        /*001c*/ 	.byte	0x02, 0x4a
	.zero		1
	.zero		1


	//----- nvinfo : EIATTR_SYSCALL_OFFSETS
	.align		4
        /*0020*/ 	.byte	0x04, 0x46
        /*0022*/ 	.short	(.L_12 - .L_11)


	//   ....[0]....
.L_11:
        /*0024*/ 	.word	0x00000110


	//----- nvinfo : EIATTR_EXIT_INSTR_OFFSETS
	.align		4
.L_12:
        /*0028*/ 	.byte	0x04, 0x1c
        /*002a*/ 	.short	(.L_14 - .L_13)


	//   ....[0]....
.L_13:
        /*002c*/ 	.word	0x00000120


	//----- nvinfo : EIATTR_SW_WAR
	.align		4
.L_14:
        /*0030*/ 	.byte	0x04, 0x36
        /*0032*/ 	.short	(.L_16 - .L_15)
.L_15:
        /*0034*/ 	.word	0x00000008
.L_16:


//--------------------- .nv.callgraph             --------------------------
	.section	.nv.callgraph,"",@"SHT_CUDA_CALLGRAPH"
	.align	4
	.sectionentsize	8
	.align		4
        /*0000*/ 	.word	0x00000000
	.align		4
        /*0004*/ 	.word	0xffffffff
	.align		4
        /*0008*/ 	.word	index@(_Z14print_from_gpuv)
	.align		4
        /*000c*/ 	.word	index@(vprintf)
	.align		4
        /*0010*/ 	.word	0x00000000
	.align		4
        /*0014*/ 	.word	0xfffffffe
	.align		4
        /*0018*/ 	.word	0x00000000
	.align		4
        /*001c*/ 	.word	0xfffffffd
	.align		4
        /*0020*/ 	.word	0x00000000
	.align		4
        /*0024*/ 	.word	0xfffffffc


//--------------------- .nv.constant4             --------------------------
	.section	.nv.constant4,"a",@progbits
	.align	8
	.align		8
.nv.constant4:
        /*0000*/ 	.dword	vprintf
	.align		8
        /*0008*/ 	.dword	$str


//--------------------- .text._Z14print_from_gpuv --------------------------
	.section	.text._Z14print_from_gpuv,"ax",@progbits
	.align	128
        .global         _Z14print_from_gpuv
        .type           _Z14print_from_gpuv,@function
        .size           _Z14print_from_gpuv,(.L_x_2 - _Z14print_from_gpuv)
        .other          _Z14print_from_gpuv,@"STO_CUDA_ENTRY STV_DEFAULT"
_Z14print_from_gpuv:
.text._Z14print_from_gpuv:
[----:B------:R-:W0:Y:S01]  /*0000*/  LDC R1, c[0x0][0x37c] ;  /* 0x0000df00ff017b82 */ /* 0x000e220000000800 */
[----:B------:R-:W1:Y:S01]  /*0010*/  S2R R8, SR_TID.X ;  /* 0x0000000000087919 */ /* 0x000e620000002100 */
[----:B------:R-:W2:Y:S06]  /*0020*/  LDCU UR5, c[0x0][0x2fc] ;  /* 0x00005f80ff0577ac */ /* 0x000eac0008000800 */
[----:B------:R-:W3:Y:S01]  /*0030*/  LDC R10, c[0x0][0x360] ;  /* 0x0000d800ff0a7b82 */ /* 0x000ee20000000800 */
[----:B0-----:R-:W-:Y:S01]  /*0040*/  VIADD R1, R1, 0xfffffff0 ;  /* 0xfffffff001017836 */ /* 0x001fe20000000000 */
[----:B------:R-:W1:Y:S01]  /*0050*/  S2R R9, SR_CTAID.X ;  /* 0x0000000000097919 */ /* 0x000e620000002500 */
[----:B------:R-:W-:Y:S01]  /*0060*/  MOV R0, 0x0 ;  /* 0x0000000000007802 */ /* 0x000fe20000000f00 */
[----:B------:R-:W0:Y:S04]  /*0070*/  LDCU UR4, c[0x0][0x2f8] ;  /* 0x00005f00ff0477ac */ /* 0x000e280008000800 */
[----:B------:R4:W5:Y:S01]  /*0080*/  LDC.64 R2, c[0x4][R0] ;  /* 0x0100000000027b82 */ /* 0x0009620000000a00 */
[----:B------:R-:W2:Y:S01]  /*0090*/  LDCU.64 UR6, c[0x4][0x8] ;  /* 0x01000100ff0677ac */ /* 0x000ea20008000a00 */
[----:B0-----:R-:W-:Y:S01]  /*00a0*/  IADD3 R6, P0, PT, R1, UR4, RZ ;  /* 0x0000000401067c10 */ /* 0x001fe2000ff1e0ff */
[----:B---3--:R4:W-:Y:S01]  /*00b0*/  STL [R1+0x8], R10 ;  /* 0x0000080a01007387 */ /* 0x0089e20000100800 */
[----:B--2---:R-:W-:Y:S01]  /*00c0*/  IMAD.U32 R4, RZ, RZ, UR6 ;  /* 0x00000006ff047e24 */ /* 0x004fe2000f8e00ff */
[----:B------:R-:W-:-:S02]  /*00d0*/  MOV R5, UR7 ;  /* 0x0000000700057c02 */ /* 0x000fc40008000f00 */
[----:B------:R-:W-:Y:S01]  /*00e0*/  IMAD.X R7, RZ, RZ, UR5, P0 ;  /* 0x00000005ff077e24 */ /* 0x000fe200080e06ff */
[----:B-1----:R4:W-:Y:S07]  /*00f0*/  STL.64 [R1], R8 ;  /* 0x0000000801007387 */ /* 0x0029ee0000100a00 */
[----:B------:R-:W-:-:S07]  /*0100*/  LEPC R20, `(.L_x_0) ;  /* 0x000000001014794e */ /* 0x000fce0000000000 */
[----:B----45:R-:W-:Y:S05]  /*0110*/  CALL.ABS.NOINC R2 ;  /* 0x0000000002007343 */ /* 0x030fea0003c00000 */
.L_x_0:
[----:B------:R-:W-:Y:S05]  /*0120*/  EXIT ;  /* 0x000000000000794d */ /* 0x000fea0003800000 */
.L_x_1:
[----:B------:R-:W-:-:S00]  /*0130*/  BRA `(.L_x_1) ;  /* 0xfffffffc00fc7947 */ /* 0x000fc0000383ffff */
[----:B------:R-:W-:-:S00]  /*0140*/  NOP ;  /* 0x0000000000007918 */ /* 0x000fc00000000000 */
        /* <DEDUP_REMOVED lines=11> */
.L_x_2:


//--------------------- .nv.global.init           --------------------------
	.section	.nv.global.init,"aw",@progbits
.nv.global.init:
	.type		$str,@object
	.size		$str,(.L_0 - $str)
$str:
        /*0000*/ 	.byte	0x48, 0x65, 0x6c, 0x6c, 0x6f, 0x20, 0x57, 0x6f, 0x72, 0x6c, 0x64, 0x20, 0x66, 0x72, 0x6f, 0x6d
        /*0010*/ 	.byte	0x20, 0x64, 0x65, 0x76, 0x69, 0x63, 0x65, 0x21, 0x0a, 0x20, 0x20, 0x20, 0x20, 0x74, 0x68, 0x72
        /*0020*/ 	.byte	0x65, 0x61, 0x64, 0x49, 0x64, 0x78, 0x2e, 0x78, 0x3a, 0x20, 0x25, 0x64, 0x0a, 0x20, 0x20, 0x20
        /*0030*/ 	.byte	0x20, 0x62, 0x6c, 0x6f, 0x63, 0x6b, 0x49, 0x64, 0x78, 0x2e, 0x78, 0x3a, 0x20, 0x25, 0x64, 0x0a
        /*0040*/ 	.byte	0x20, 0x20, 0x20, 0x20, 0x62, 0x6c, 0x6f, 0x63, 0x6b, 0x44, 0x69, 0x6d, 0x2e, 0x78, 0x3a, 0x20
        /*0050*/ 	.byte	0x25, 0x64, 0x0a, 0x00
.L_0:


//--------------------- .nv.shared.reserved.0     --------------------------
	.section	.nv.shared.reserved.0,"aw",@nobits
	.weak		__nv_reservedSMEM_offset_0_alias
	.size		__nv_reservedSMEM_offset_0_alias, 0, 64
	.other		__nv_reservedSMEM_offset_0_alias,@"STO_CUDA_RESERVED_SHARED STV_DEFAULT"
__nv_reservedSMEM_offset_0_alias:
	.zero		0
	.zero		64


//--------------------- .nv.constant0._Z14print_from_gpuv --------------------------
	.section	.nv.constant0._Z14print_from_gpuv,"a",@progbits
	.sectionflags	@""
	.align	4
.nv.constant0._Z14print_from_gpuv:
	.zero		896


//--------------------- SYMBOLS --------------------------

	.type		.nv.reservedSmem.offset0,@object
	.size		.nv.reservedSmem.offset0,0x4
	.type		vprintf,@function
